//
// Generated by NVIDIA NVVM Compiler
//
// Compiler Build ID: CL-36424714
// Cuda compilation tools, release 13.0, V13.0.88
// Based on NVVM 20.0.0
//

.version 9.0
.target sm_100
.address_size 64

	// .globl	_Z12sum_last_dimPKfPf

.visible .entry _Z12sum_last_dimPKfPf(
	.param .u64 .ptr .align 1 _Z12sum_last_dimPKfPf_param_0,
	.param .u64 .ptr .align 1 _Z12sum_last_dimPKfPf_param_1
)
.maxntid 256
{
	.reg .pred 	%p<2>;
	.reg .b32 	%r<6>;
	.reg .b32 	%f<9>;
	.reg .b64 	%rd<9>;

	ld.param.u64 	%rd1, [_Z12sum_last_dimPKfPf_param_0];
	ld.param.u64 	%rd2, [_Z12sum_last_dimPKfPf_param_1];
	mov.u32 	%r2, %ctaid.x;
	mov.u32 	%r3, %ntid.x;
	mov.u32 	%r4, %tid.x;
	mad.lo.s32 	%r1, %r2, %r3, %r4;
	setp.gt.s32 	%p1, %r1, 255;
	@%p1 bra 	$L__BB0_2;
	cvta.to.global.u64 	%rd3, %rd2;
	cvta.to.global.u64 	%rd4, %rd1;
	shl.b32 	%r5, %r1, 2;
	mul.wide.s32 	%rd5, %r5, 4;
	add.s64 	%rd6, %rd4, %rd5;
	ld.global.nc.f32 	%f1, [%rd6];
	add.f32 	%f2, %f1, 0f00000000;
	ld.global.nc.f32 	%f3, [%rd6+4];
	add.f32 	%f4, %f2, %f3;
	ld.global.nc.f32 	%f5, [%rd6+8];
	add.f32 	%f6, %f4, %f5;
	ld.global.nc.f32 	%f7, [%rd6+12];
	add.f32 	%f8, %f6, %f7;
	mul.wide.s32 	%rd7, %r1, 4;
	add.s64 	%rd8, %rd3, %rd7;
	st.global.f32 	[%rd8], %f8;
$L__BB0_2:
	ret;

}


// ===== COMPILED SASS (sm_100) =====

	.target	sm_100

	.elftype	@"ET_EXEC"


//--------------------- .note.nv.tkinfo           --------------------------
	.section	.note.nv.tkinfo,"",@"SHT_NOTE"
	.sectionflags	@"SHF_NOTE_NV_TKINFO"
	.tkinfo
        /*0018*/ 	.word	0x00000002
        /*0030*/ 	.string	""
        /*0030*/ 	.string	"ptxas"
        /*0030*/ 	.string	"Cuda compilation tools, release 13.0, V13.0.88"
        /*0030*/ 	.string	"Build cuda_13.0.r13.0/compiler.36424714_0"
        /*0030*/ 	.string	"-arch sm_100 -m 64 "



//--------------------- .note.nv.cuinfo           --------------------------
	.section	.note.nv.cuinfo,"",@"SHT_NOTE"
	.sectionflags	@"SHF_NOTE_NV_CUINFO"
        /*0018*/ 	.short	0x0002
        /*001a*/ 	.short	0x0064
        /*001c*/ 	.short	0x0082
	.zero		2


//--------------------- .nv.info                  --------------------------
	.section	.nv.info,"",@"SHT_CUDA_INFO"
	.align	4


	//----- nvinfo : EIATTR_REGCOUNT
	.align		4
        /*0000*/ 	.byte	0x04, 0x2f
        /*0002*/ 	.short	(.L_1 - .L_0)
	.align		4
.L_0:
        /*0004*/ 	.word	index@(_Z12sum_last_dimPKfPf)
        /*0008*/ 	.word	0x00000010


	//----- nvinfo : EIATTR_FRAME_SIZE
	.align		4
.L_1:
        /*000c*/ 	.byte	0x04, 0x11
        /*000e*/ 	.short	(.L_3 - .L_2)
	.align		4
.L_2:
        /*0010*/ 	.word	index@(_Z12sum_last_dimPKfPf)
        /*0014*/ 	.word	0x00000000


	//----- nvinfo : EIATTR_MIN_STACK_SIZE
	.align		4
.L_3:
        /*0018*/ 	.byte	0x04, 0x12
        /*001a*/ 	.short	(.L_5 - .L_4)
	.align		4
.L_4:
        /*001c*/ 	.word	index@(_Z12sum_last_dimPKfPf)
        /*0020*/ 	.word	0x00000000
.L_5:


//--------------------- .nv.compat                --------------------------
	.section	.nv.compat,"",@"SHT_CUDA_COMPAT_INFO"
	.align	4
        /*0000*/ 	.byte	0x02, 0x09, 0x00, 0x00, 0x02, 0x02, 0x01, 0x00, 0x02, 0x05, 0x05, 0x00, 0x03, 0x07, 0x01, 0x01
        /*0010*/ 	.byte	0x02, 0x03, 0x00, 0x00, 0x02, 0x06, 0x01, 0x00, 0x04, 0x0b, 0x08, 0x00, 0x09, 0x00, 0x00, 0x00
        /*0020*/ 	.byte	0x00, 0x00, 0x00, 0x00


//--------------------- .nv.info._Z12sum_last_dimPKfPf --------------------------
	.section	.nv.info._Z12sum_last_dimPKfPf,"",@"SHT_CUDA_INFO"
	.sectionflags	@""
	.align	4


	//----- nvinfo : EIATTR_CUDA_API_VERSION
	.align		4
        /*0000*/ 	.byte	0x04, 0x37
        /*0002*/ 	.short	(.L_7 - .L_6)
.L_6:
        /*0004*/ 	.word	0x00000082


	//----- nvinfo : EIATTR_KPARAM_INFO
	.align		4
.L_7:
        /*0008*/ 	.byte	0x04, 0x17
        /*000a*/ 	.short	(.L_9 - .L_8)
.L_8:
        /*000c*/ 	.word	0x00000000
        /*0010*/ 	.short	0x0001
        /*0012*/ 	.short	0x0008
        /*0014*/ 	.byte	0x00, 0xf5, 0x21, 0x00


	//----- nvinfo : EIATTR_KPARAM_INFO
	.align		4
.L_9:
        /*0018*/ 	.byte	0x04, 0x17
        /*001a*/ 	.short	(.L_11 - .L_10)
.L_10:
        /*001c*/ 	.word	0x00000000
        /*0020*/ 	.short	0x0000
        /*0022*/ 	.short	0x0000
        /*0024*/ 	.byte	0x00, 0xf5, 0x21, 0x00


	//----- nvinfo : EIATTR_SPARSE_MMA_MASK
	.align		4
.L_11:
        /*0028*/ 	.byte	0x03, 0x50
        /*002a*/ 	.short	0x0000


	//----- nvinfo : EIATTR_MAXREG_COUNT
	.align		4
        /*002c*/ 	.byte	0x03, 0x1b
        /*002e*/ 	.short	0x00ff


	//----- nvinfo : EIATTR_MERCURY_ISA_VERSION
	.align		4
        /*0030*/ 	.byte	0x03, 0x5f
        /*0032*/ 	.short	0x0101


	//----- nvinfo : EIATTR_VRC_CTA_INIT_COUNT
	.align		4
        /*0034*/ 	.byte	0x02, 0x4a
	.zero		1
	.zero		1


	//----- nvinfo : EIATTR_EXIT_INSTR_OFFSETS
	.align		4
        /*0038*/ 	.byte	0x04, 0x1c
        /*003a*/ 	.short	(.L_13 - .L_12)


	//   ....[0]....
.L_12:
        /*003c*/ 	.word	0x00000060


	//   ....[1]....
        /*0040*/ 	.word	0x00000160


	//----- nvinfo : EIATTR_MAX_THREADS
	.align		4
.L_13:
        /*0044*/ 	.byte	0x04, 0x05
        /*0046*/ 	.short	(.L_15 - .L_14)
.L_14:
        /*0048*/ 	.word	0x00000100
        /*004c*/ 	.word	0x00000001
        /*0050*/ 	.word	0x00000001


	//----- nvinfo : EIATTR_CBANK_PARAM_SIZE
	.align		4
.L_15:
        /*0054*/ 	.byte	0x03, 0x19
        /*0056*/ 	.short	0x0010


	//----- nvinfo : EIATTR_PARAM_CBANK
	.align		4
        /*0058*/ 	.byte	0x04, 0x0a
        /*005a*/ 	.short	(.L_17 - .L_16)
	.align		4
.L_16:
        /*005c*/ 	.word	index@(.nv.constant0._Z12sum_last_dimPKfPf)
        /*0060*/ 	.short	0x0380
        /*0062*/ 	.short	0x0010


	//----- nvinfo : EIATTR_SW_WAR
	.align		4
.L_17:
        /*0064*/ 	.byte	0x04, 0x36
        /*0066*/ 	.short	(.L_19 - .L_18)
.L_18:
        /*0068*/ 	.word	0x00000008
.L_19:


//--------------------- .nv.callgraph             --------------------------
	.section	.nv.callgraph,"",@"SHT_CUDA_CALLGRAPH"
	.align	4
	.sectionentsize	8
	.align		4
        /*0000*/ 	.word	0x00000000
	.align		4
        /*0004*/ 	.word	0xffffffff
	.align		4
        /*0008*/ 	.word	0x00000000
	.align		4
        /*000c*/ 	.word	0xfffffffe
	.align		4
        /*0010*/ 	.word	0x00000000
	.align		4
        /*0014*/ 	.word	0xfffffffd
	.align		4
        /*0018*/ 	.word	0x00000000
	.align		4
        /*001c*/ 	.word	0xfffffffc


//--------------------- .text._Z12sum_last_dimPKfPf --------------------------
	.section	.text._Z12sum_last_dimPKfPf,"ax",@progbits
	.align	128
        .global         _Z12sum_last_dimPKfPf
        .type           _Z12sum_last_dimPKfPf,@function
        .size           _Z12sum_last_dimPKfPf,(.L_x_1 - _Z12sum_last_dimPKfPf)
        .other          _Z12sum_last_dimPKfPf,@"STO_CUDA_ENTRY STV_DEFAULT"
_Z12sum_last_dimPKfPf:
.text._Z12sum_last_dimPKfPf:
[----:B------:R-:W-:Y:S01]  /*0000*/  LDC R1, c[0x0][0x37c] ;  /* 0x0000df00ff017b82 */ /* 0x000fe20000000800 */
[----:B------:R-:W0:Y:S07]  /*0010*/  S2R R0, SR_TID.X ;  /* 0x0000000000007919 */ /* 0x000e2e0000002100 */
[----:B------:R-:W0:Y:S08]  /*0020*/  S2UR UR4, SR_CTAID.X ;  /* 0x00000000000479c3 */ /* 0x000e300000002500 */
[----:B------:R-:W0:Y:S02]  /*0030*/  LDC R7, c[0x0][0x360] ;  /* 0x0000d800ff077b82 */ /* 0x000e240000000800 */
[----:B0-----:R-:W-:-:S05]  /*0040*/  IMAD R7, R7, UR4, R0 ;  /* 0x0000000407077c24 */ /* 0x001fca000f8e0200 */
[----:B------:R-:W-:-:S13]  /*0050*/  ISETP.GT.AND P0, PT, R7, 0xff, PT ;  /* 0x000000ff0700780c */ /* 0x000fda0003f04270 */
[----:B------:R-:W-:Y:S05]  /*0060*/  @P0 EXIT ;  /* 0x000000000000094d */ /* 0x000fea0003800000 */
[----:B------:R-:W0:Y:S01]  /*0070*/  LDC.64 R2, c[0x0][0x380] ;  /* 0x0000e000ff027b82 */ /* 0x000e220000000a00 */
[----:B------:R-:W1:Y:S01]  /*0080*/  LDCU.64 UR4, c[0x0][0x358] ;  /* 0x00006b00ff0477ac */ /* 0x000e620008000a00 */
[----:B------:R-:W-:-:S05]  /*0090*/  SHF.L.U32 R5, R7, 0x2, RZ ;  /* 0x0000000207057819 */ /* 0x000fca00000006ff */
[----:B0-----:R-:W-:Y:S02]  /*00a0*/  IMAD.WIDE R2, R5, 0x4, R2 ;  /* 0x0000000405027825 */ /* 0x001fe400078e0202 */
[----:B------:R-:W0:Y:S03]  /*00b0*/  LDC.64 R4, c[0x0][0x388] ;  /* 0x0000e200ff047b82 */ /* 0x000e260000000a00 */
[----:B-1----:R-:W2:Y:S04]  /*00c0*/  LDG.E.CONSTANT R0, desc[UR4][R2.64] ;  /* 0x0000000402007981 */ /* 0x002ea8000c1e9900 */
[----:B------:R-:W3:Y:S04]  /*00d0*/  LDG.E.CONSTANT R9, desc[UR4][R2.64+0x4] ;  /* 0x0000040402097981 */ /* 0x000ee8000c1e9900 */
[----:B------:R-:W4:Y:S04]  /*00e0*/  LDG.E.CONSTANT R11, desc[UR4][R2.64+0x8] ;  /* 0x00000804020b7981 */ /* 0x000f28000c1e9900 */
[----:B------:R-:W5:Y:S01]  /*00f0*/  LDG.E.CONSTANT R13, desc[UR4][R2.64+0xc] ;  /* 0x00000c04020d7981 */ /* 0x000f62000c1e9900 */
[----:B0-----:R-:W-:-:S04]  /*0100*/  IMAD.WIDE R4, R7, 0x4, R4 ;  /* 0x0000000407047825 */ /* 0x001fc800078e0204 */
[----:B--2---:R-:W-:-:S04]  /*0110*/  FADD R0, RZ, R0 ;  /* 0x00000000ff007221 */ /* 0x004fc80000000000 */
[----:B---3--:R-:W-:-:S04]  /*0120*/  FADD R0, R0, R9 ;  /* 0x0000000900007221 */ /* 0x008fc80000000000 */
[----:B----4-:R-:W-:-:S04]  /*0130*/  FADD R0, R0, R11 ;  /* 0x0000000b00007221 */ /* 0x010fc80000000000 */
[----:B-----5:R-:W-:-:S05]  /*0140*/  FADD R13, R0, R13 ;  /* 0x0000000d000d7221 */ /* 0x020fca0000000000 */
[----:B------:R-:W-:Y:S01]  /*0150*/  STG.E desc[UR4][R4.64], R13 ;  /* 0x0000000d04007986 */ /* 0x000fe2000c101904 */
[----:B------:R-:W-:Y:S05]  /*0160*/  EXIT ;  /* 0x000000000000794d */ /* 0x000fea0003800000 */
.L_x_0:
[----:B------:R-:W-:-:S00]  /*0170*/  BRA `(.L_x_0) ;  /* 0xfffffffc00fc7947 */ /* 0x000fc0000383ffff */
[----:B------:R-:W-:-:S00]  /*0180*/  NOP ;  /* 0x0000000000007918 */ /* 0x000fc00000000000 */
[----:B------:R-:W-:-:S00]  /*0190*/  NOP ;  /* 0x0000000000007918 */ /* 0x000fc00000000000 */
[----:B------:R-:W-:-:S00]  /*01a0*/  NOP ;  /* 0x0000000000007918 */ /* 0x000fc00000000000 */
[----:B------:R-:W-:-:S00]  /*01b0*/  NOP ;  /* 0x0000000000007918 */ /* 0x000fc00000000000 */
[----:B------:R-:W-:-:S00]  /*01c0*/  NOP ;  /* 0x0000000000007918 */ /* 0x000fc00000000000 */
[----:B------:R-:W-:-:S00]  /*01d0*/  NOP ;  /* 0x0000000000007918 */ /* 0x000fc00000000000 */
[----:B------:R-:W-:-:S00]  /*01e0*/  NOP ;  /* 0x0000000000007918 */ /* 0x000fc00000000000 */
[----:B------:R-:W-:-:S00]  /*01f0*/  NOP ;  /* 0x0000000000007918 */ /* 0x000fc00000000000 */
.L_x_1:


//--------------------- .nv.shared.reserved.0     --------------------------
	.section	.nv.shared.reserved.0,"aw",@nobits
	.weak		__nv_reservedSMEM_offset_0_alias
	.size		__nv_reservedSMEM_offset_0_alias, 0, 64
	.other		__nv_reservedSMEM_offset_0_alias,@"STO_CUDA_RESERVED_SHARED STV_DEFAULT"
__nv_reservedSMEM_offset_0_alias:
	.zero		0
	.zero		64


//--------------------- .nv.constant0._Z12sum_last_dimPKfPf --------------------------
	.section	.nv.constant0._Z12sum_last_dimPKfPf,"a",@progbits
	.sectionflags	@""
	.align	4
.nv.constant0._Z12sum_last_dimPKfPf:
	.zero		912


//--------------------- SYMBOLS --------------------------

	.type		.nv.reservedSmem.offset0,@object
	.size		.nv.reservedSmem.offset0,0x4
